//
// Generated by NVIDIA NVVM Compiler
//
// Compiler Build ID: CL-36424714
// Cuda compilation tools, release 13.0, V13.0.88
// Based on NVVM 20.0.0
//

.version 9.0
.target sm_100
.address_size 64

	// .globl	_Z3addPiS_S_
.extern .func  (.param .b32 func_retval0) vprintf
(
	.param .b64 vprintf_param_0,
	.param .b64 vprintf_param_1
)
;
.global .align 1 .b8 $str[17] = {37, 100, 9, 9, 98, 108, 111, 99, 107, 73, 100, 120, 61, 37, 100, 10};
.global .align 1 .b8 $str$1[56] = {37, 100, 9, 9, 105, 110, 100, 101, 120, 58, 32, 37, 50, 100, 44, 32, 37, 50, 100, 9, 9, 98, 108, 111, 99, 107, 58, 32, 37, 50, 100, 44, 32, 37, 50, 100, 9, 9, 116, 104, 114, 101, 97, 100, 58, 32, 37, 50, 100, 44, 32, 37, 50, 100, 10};

.visible .entry _Z3addPiS_S_(
	.param .u64 .ptr .align 1 _Z3addPiS_S__param_0,
	.param .u64 .ptr .align 1 _Z3addPiS_S__param_1,
	.param .u64 .ptr .align 1 _Z3addPiS_S__param_2
)
{
	.local .align 8 .b8 	__local_depot0[8];
	.reg .b64 	%SP;
	.reg .b64 	%SPL;
	.reg .b32 	%r<7>;
	.reg .b64 	%rd<15>;

	mov.u64 	%SPL, __local_depot0;
	cvta.local.u64 	%SP, %SPL;
	ld.param.u64 	%rd1, [_Z3addPiS_S__param_0];
	ld.param.u64 	%rd2, [_Z3addPiS_S__param_1];
	ld.param.u64 	%rd3, [_Z3addPiS_S__param_2];
	cvta.to.global.u64 	%rd4, %rd3;
	cvta.to.global.u64 	%rd5, %rd2;
	cvta.to.global.u64 	%rd6, %rd1;
	add.u64 	%rd7, %SP, 0;
	add.u64 	%rd8, %SPL, 0;
	mov.u32 	%r1, %ctaid.x;
	mul.wide.u32 	%rd9, %r1, 4;
	add.s64 	%rd10, %rd6, %rd9;
	ld.global.u32 	%r2, [%rd10];
	add.s64 	%rd11, %rd5, %rd9;
	ld.global.u32 	%r3, [%rd11];
	add.s32 	%r4, %r3, %r2;
	add.s64 	%rd12, %rd4, %rd9;
	st.global.u32 	[%rd12], %r4;
	st.local.v2.u32 	[%rd8], {%r4, %r1};
	mov.u64 	%rd13, $str;
	cvta.global.u64 	%rd14, %rd13;
	{ // callseq 0, 0
	.param .b64 param0;
	st.param.b64 	[param0], %rd14;
	.param .b64 param1;
	st.param.b64 	[param1], %rd7;
	.param .b32 retval0;
	call.uni (retval0), 
	vprintf, 
	(
	param0, 
	param1
	);
	ld.param.b32 	%r5, [retval0];
	} // callseq 0
	ret;

}
	// .globl	_Z11build_arrayPPiS0_S0_
.visible .entry _Z11build_arrayPPiS0_S0_(
	.param .u64 .ptr .align 1 _Z11build_arrayPPiS0_S0__param_0,
	.param .u64 .ptr .align 1 _Z11build_arrayPPiS0_S0__param_1,
	.param .u64 .ptr .align 1 _Z11build_arrayPPiS0_S0__param_2
)
{
	.local .align 8 .b8 	__local_depot1[32];
	.reg .b64 	%SP;
	.reg .b64 	%SPL;
	.reg .b32 	%r<13>;
	.reg .b64 	%rd<14>;

	mov.u64 	%SPL, __local_depot1;
	cvta.local.u64 	%SP, %SPL;
	ld.param.u64 	%rd1, [_Z11build_arrayPPiS0_S0__param_2];
	cvta.to.global.u64 	%rd2, %rd1;
	add.u64 	%rd3, %SP, 0;
	add.u64 	%rd4, %SPL, 0;
	mov.u32 	%r1, %ctaid.x;
	mov.u32 	%r2, %ntid.x;
	mov.u32 	%r3, %tid.x;
	mad.lo.s32 	%r4, %r1, %r2, %r3;
	mov.u32 	%r5, %ctaid.y;
	mov.u32 	%r6, %ntid.y;
	mov.u32 	%r7, %tid.y;
	mad.lo.s32 	%r8, %r5, %r6, %r7;
	mul.wide.s32 	%rd5, %r4, 8;
	add.s64 	%rd6, %rd2, %rd5;
	ld.global.u64 	%rd7, [%rd6];
	mul.wide.u32 	%rd8, %r8, 4;
	add.s64 	%rd9, %rd7, %rd8;
	mov.b32 	%r9, 3;
	st.u32 	[%rd9], %r9;
	ld.global.u64 	%rd10, [%rd6];
	add.s64 	%rd11, %rd10, %rd8;
	ld.u32 	%r10, [%rd11];
	st.local.v2.u32 	[%rd4], {%r10, %r4};
	st.local.v2.u32 	[%rd4+8], {%r8, %r1};
	st.local.v2.u32 	[%rd4+16], {%r5, %r3};
	st.local.u32 	[%rd4+24], %r7;
	mov.u64 	%rd12, $str$1;
	cvta.global.u64 	%rd13, %rd12;
	{ // callseq 1, 0
	.param .b64 param0;
	st.param.b64 	[param0], %rd13;
	.param .b64 param1;
	st.param.b64 	[param1], %rd3;
	.param .b32 retval0;
	call.uni (retval0), 
	vprintf, 
	(
	param0, 
	param1
	);
	ld.param.b32 	%r11, [retval0];
	} // callseq 1
	ret;

}


// ===== COMPILED SASS (sm_100) =====

	.target	sm_100

	.elftype	@"ET_EXEC"


//--------------------- .note.nv.tkinfo           --------------------------
	.section	.note.nv.tkinfo,"",@"SHT_NOTE"
	.sectionflags	@"SHF_NOTE_NV_TKINFO"
	.tkinfo
        /*0018*/ 	.word	0x00000002
        /*0030*/ 	.string	""
        /*0030*/ 	.string	"ptxas"
        /*0030*/ 	.string	"Cuda compilation tools, release 13.0, V13.0.88"
        /*0030*/ 	.string	"Build cuda_13.0.r13.0/compiler.36424714_0"
        /*0030*/ 	.string	"-arch sm_100 -m 64 "



//--------------------- .note.nv.cuinfo           --------------------------
	.section	.note.nv.cuinfo,"",@"SHT_NOTE"
	.sectionflags	@"SHF_NOTE_NV_CUINFO"
        /*0018*/ 	.short	0x0002
        /*001a*/ 	.short	0x0064
        /*001c*/ 	.short	0x0082
	.zero		2


//--------------------- .nv.info                  --------------------------
	.section	.nv.info,"",@"SHT_CUDA_INFO"
	.align	4


	//----- nvinfo : EIATTR_REGCOUNT
	.align		4
        /*0000*/ 	.byte	0x04, 0x2f
        /*0002*/ 	.short	(.L_3 - .L_2)
	.align		4
.L_2:
        /*0004*/ 	.word	index@(_Z3addPiS_S_)
        /*0008*/ 	.word	0x00000018


	//----- nvinfo : EIATTR_FRAME_SIZE
	.align		4
.L_3:
        /*000c*/ 	.byte	0x04, 0x11
        /*000e*/ 	.short	(.L_5 - .L_4)
	.align		4
.L_4:
        /*0010*/ 	.word	index@(_Z3addPiS_S_)
        /*0014*/ 	.word	0x00000008


	//----- nvinfo : EIATTR_REGCOUNT
	.align		4
.L_5:
        /*0018*/ 	.byte	0x04, 0x2f
        /*001a*/ 	.short	(.L_7 - .L_6)
	.align		4
.L_6:
        /*001c*/ 	.word	index@(_Z11build_arrayPPiS0_S0_)
        /*0020*/ 	.word	0x00000018


	//----- nvinfo : EIATTR_FRAME_SIZE
	.align		4
.L_7:
        /*0024*/ 	.byte	0x04, 0x11
        /*0026*/ 	.short	(.L_9 - .L_8)
	.align		4
.L_8:
        /*0028*/ 	.word	index@(_Z11build_arrayPPiS0_S0_)
        /*002c*/ 	.word	0x00000020


	//----- nvinfo : EIATTR_MIN_STACK_SIZE
	.align		4
.L_9:
        /*0030*/ 	.byte	0x04, 0x12
        /*0032*/ 	.short	(.L_11 - .L_10)
	.align		4
.L_10:
        /*0034*/ 	.word	index@(_Z11build_arrayPPiS0_S0_)
        /*0038*/ 	.word	0x00000020


	//----- nvinfo : EIATTR_MIN_STACK_SIZE
	.align		4
.L_11:
        /*003c*/ 	.byte	0x04, 0x12
        /*003e*/ 	.short	(.L_13 - .L_12)
	.align		4
.L_12:
        /*0040*/ 	.word	index@(_Z3addPiS_S_)
        /*0044*/ 	.word	0x00000008
.L_13:


//--------------------- .nv.compat                --------------------------
	.section	.nv.compat,"",@"SHT_CUDA_COMPAT_INFO"
	.align	4
        /*0000*/ 	.byte	0x02, 0x09, 0x00, 0x00, 0x02, 0x02, 0x01, 0x00, 0x02, 0x05, 0x05, 0x00, 0x03, 0x07, 0x01, 0x01
        /*0010*/ 	.byte	0x02, 0x03, 0x00, 0x00, 0x02, 0x06, 0x01, 0x00, 0x04, 0x0b, 0x08, 0x00, 0x09, 0x00, 0x00, 0x00
        /*0020*/ 	.byte	0x00, 0x00, 0x00, 0x00


//--------------------- .nv.info._Z11build_arrayPPiS0_S0_ --------------------------
	.section	.nv.info._Z11build_arrayPPiS0_S0_,"",@"SHT_CUDA_INFO"
	.sectionflags	@""
	.align	4


	//----- nvinfo : EIATTR_CUDA_API_VERSION
	.align		4
        /*0000*/ 	.byte	0x04, 0x37
        /*0002*/ 	.short	(.L_15 - .L_14)
.L_14:
        /*0004*/ 	.word	0x00000082


	//----- nvinfo : EIATTR_KPARAM_INFO
	.align		4
.L_15:
        /*0008*/ 	.byte	0x04, 0x17
        /*000a*/ 	.short	(.L_17 - .L_16)
.L_16:
        /*000c*/ 	.word	0x00000000
        /*0010*/ 	.short	0x0002
        /*0012*/ 	.short	0x0010
        /*0014*/ 	.byte	0x00, 0xf5, 0x21, 0x00


	//----- nvinfo : EIATTR_KPARAM_INFO
	.align		4
.L_17:
        /*0018*/ 	.byte	0x04, 0x17
        /*001a*/ 	.short	(.L_19 - .L_18)
.L_18:
        /*001c*/ 	.word	0x00000000
        /*0020*/ 	.short	0x0001
        /*0022*/ 	.short	0x0008
        /*0024*/ 	.byte	0x00, 0xf5, 0x21, 0x00


	//----- nvinfo : EIATTR_KPARAM_INFO
	.align		4
.L_19:
        /*0028*/ 	.byte	0x04, 0x17
        /*002a*/ 	.short	(.L_21 - .L_20)
.L_20:
        /*002c*/ 	.word	0x00000000
        /*0030*/ 	.short	0x0000
        /*0032*/ 	.short	0x0000
        /*0034*/ 	.byte	0x00, 0xf5, 0x21, 0x00


	//----- nvinfo : EIATTR_SPARSE_MMA_MASK
	.align		4
.L_21:
        /*0038*/ 	.byte	0x03, 0x50
        /*003a*/ 	.short	0x0000


	//----- nvinfo : EIATTR_MAXREG_COUNT
	.align		4
        /*003c*/ 	.byte	0x03, 0x1b
        /*003e*/ 	.short	0x00ff


	//----- nvinfo : EIATTR_EXTERNS
	.align		4
        /*0040*/ 	.byte	0x04, 0x0f
        /*0042*/ 	.short	(.L_23 - .L_22)


	//   ....[0]....
	.align		4
.L_22:
        /*0044*/ 	.word	index@(vprintf)


	//----- nvinfo : EIATTR_MERCURY_ISA_VERSION
	.align		4
.L_23:
        /*0048*/ 	.byte	0x03, 0x5f
        /*004a*/ 	.short	0x0101


	//----- nvinfo : EIATTR_VRC_CTA_INIT_COUNT
	.align		4
        /*004c*/ 	.byte	0x02, 0x4a
	.zero		1
	.zero		1


	//----- nvinfo : EIATTR_SYSCALL_OFFSETS
	.align		4
        /*0050*/ 	.byte	0x04, 0x46
        /*0052*/ 	.short	(.L_25 - .L_24)


	//   ....[0]....
.L_24:
        /*0054*/ 	.word	0x00000220


	//----- nvinfo : EIATTR_EXIT_INSTR_OFFSETS
	.align		4
.L_25:
        /*0058*/ 	.byte	0x04, 0x1c
        /*005a*/ 	.short	(.L_27 - .L_26)


	//   ....[0]....
.L_26:
        /*005c*/ 	.word	0x00000230


	//----- nvinfo : EIATTR_CBANK_PARAM_SIZE
	.align		4
.L_27:
        /*0060*/ 	.byte	0x03, 0x19
        /*0062*/ 	.short	0x0018


	//----- nvinfo : EIATTR_PARAM_CBANK
	.align		4
        /*0064*/ 	.byte	0x04, 0x0a
        /*0066*/ 	.short	(.L_29 - .L_28)
	.align		4
.L_28:
        /*0068*/ 	.word	index@(.nv.constant0._Z11build_arrayPPiS0_S0_)
        /*006c*/ 	.short	0x0380
        /*006e*/ 	.short	0x0018


	//----- nvinfo : EIATTR_SW_WAR
	.align		4
.L_29:
        /*0070*/ 	.byte	0x04, 0x36
        /*0072*/ 	.short	(.L_31 - .L_30)
.L_30:
        /*0074*/ 	.word	0x00000008
.L_31:


//--------------------- .nv.info._Z3addPiS_S_     --------------------------
	.section	.nv.info._Z3addPiS_S_,"",@"SHT_CUDA_INFO"
	.sectionflags	@""
	.align	4


	//----- nvinfo : EIATTR_CUDA_API_VERSION
	.align		4
        /*0000*/ 	.byte	0x04, 0x37
        /*0002*/ 	.short	(.L_33 - .L_32)
.L_32:
        /*0004*/ 	.word	0x00000082


	//----- nvinfo : EIATTR_KPARAM_INFO
	.align		4
.L_33:
        /*0008*/ 	.byte	0x04, 0x17
        /*000a*/ 	.short	(.L_35 - .L_34)
.L_34:
        /*000c*/ 	.word	0x00000000
        /*0010*/ 	.short	0x0002
        /*0012*/ 	.short	0x0010
        /*0014*/ 	.byte	0x00, 0xf5, 0x21, 0x00


	//----- nvinfo : EIATTR_KPARAM_INFO
	.align		4
.L_35:
        /*0018*/ 	.byte	0x04, 0x17
        /*001a*/ 	.short	(.L_37 - .L_36)
.L_36:
        /*001c*/ 	.word	0x00000000
        /*0020*/ 	.short	0x0001
        /*0022*/ 	.short	0x0008
        /*0024*/ 	.byte	0x00, 0xf5, 0x21, 0x00


	//----- nvinfo : EIATTR_KPARAM_INFO
	.align		4
.L_37:
        /*0028*/ 	.byte	0x04, 0x17
        /*002a*/ 	.short	(.L_39 - .L_38)
.L_38:
        /*002c*/ 	.word	0x00000000
        /*0030*/ 	.short	0x0000
        /*0032*/ 	.short	0x0000
        /*0034*/ 	.byte	0x00, 0xf5, 0x21, 0x00


	//----- nvinfo : EIATTR_SPARSE_MMA_MASK
	.align		4
.L_39:
        /*0038*/ 	.byte	0x03, 0x50
        /*003a*/ 	.short	0x0000


	//----- nvinfo : EIATTR_MAXREG_COUNT
	.align		4
        /*003c*/ 	.byte	0x03, 0x1b
        /*003e*/ 	.short	0x00ff


	//----- nvinfo : EIATTR_EXTERNS
	.align		4
        /*0040*/ 	.byte	0x04, 0x0f
        /*0042*/ 	.short	(.L_41 - .L_40)


	//   ....[0]....
	.align		4
.L_40:
        /*0044*/ 	.word	index@(vprintf)


	//----- nvinfo : EIATTR_MERCURY_ISA_VERSION
	.align		4
.L_41:
        /*0048*/ 	.byte	0x03, 0x5f
        /*004a*/ 	.short	0x0101


	//----- nvinfo : EIATTR_VRC_CTA_INIT_COUNT
	.align		4
        /*004c*/ 	.byte	0x02, 0x4a
	.zero		1
	.zero		1


	//----- nvinfo : EIATTR_SYSCALL_OFFSETS
	.align		4
        /*0050*/ 	.byte	0x04, 0x46
        /*0052*/ 	.short	(.L_43 - .L_42)


	//   ....[0]....
.L_42:
        /*0054*/ 	.word	0x00000190


	//----- nvinfo : EIATTR_EXIT_INSTR_OFFSETS
	.align		4
.L_43:
        /*0058*/ 	.byte	0x04, 0x1c
        /*005a*/ 	.short	(.L_45 - .L_44)


	//   ....[0]....
.L_44:
        /*005c*/ 	.word	0x000001a0


	//----- nvinfo : EIATTR_CBANK_PARAM_SIZE
	.align		4
.L_45:
        /*0060*/ 	.byte	0x03, 0x19
        /*0062*/ 	.short	0x0018


	//----- nvinfo : EIATTR_PARAM_CBANK
	.align		4
        /*0064*/ 	.byte	0x04, 0x0a
        /*0066*/ 	.short	(.L_47 - .L_46)
	.align		4
.L_46:
        /*0068*/ 	.word	index@(.nv.constant0._Z3addPiS_S_)
        /*006c*/ 	.short	0x0380
        /*006e*/ 	.short	0x0018


	//----- nvinfo : EIATTR_SW_WAR
	.align		4
.L_47:
        /*0070*/ 	.byte	0x04, 0x36
        /*0072*/ 	.short	(.L_49 - .L_48)
.L_48:
        /*0074*/ 	.word	0x00000008
.L_49:


//--------------------- .nv.callgraph             --------------------------
	.section	.nv.callgraph,"",@"SHT_CUDA_CALLGRAPH"
	.align	4
	.sectionentsize	8
	.align		4
        /*0000*/ 	.word	0x00000000
	.align		4
        /*0004*/ 	.word	0xffffffff
	.align		4
        /*0008*/ 	.word	index@(_Z11build_arrayPPiS0_S0_)
	.align		4
        /*000c*/ 	.word	index@(vprintf)
	.align		4
        /*0010*/ 	.word	index@(_Z3addPiS_S_)
	.align		4
        /*0014*/ 	.word	index@(vprintf)
	.align		4
        /*0018*/ 	.word	0x00000000
	.align		4
        /*001c*/ 	.word	0xfffffffe
	.align		4
        /*0020*/ 	.word	0x00000000
	.align		4
        /*0024*/ 	.word	0xfffffffd
	.align		4
        /*0028*/ 	.word	0x00000000
	.align		4
        /*002c*/ 	.word	0xfffffffc


//--------------------- .nv.constant4             --------------------------
	.section	.nv.constant4,"a",@progbits
	.align	8
	.align		8
.nv.constant4:
        /*0000*/ 	.dword	vprintf
	.align		8
        /*0008*/ 	.dword	$str
	.align		8
        /*0010*/ 	.dword	$str$1


//--------------------- .text._Z11build_arrayPPiS0_S0_ --------------------------
	.section	.text._Z11build_arrayPPiS0_S0_,"ax",@progbits
	.align	128
        .global         _Z11build_arrayPPiS0_S0_
        .type           _Z11build_arrayPPiS0_S0_,@function
        .size           _Z11build_arrayPPiS0_S0_,(.L_x_4 - _Z11build_arrayPPiS0_S0_)
        .other          _Z11build_arrayPPiS0_S0_,@"STO_CUDA_ENTRY STV_DEFAULT"
_Z11build_arrayPPiS0_S0_:
.text._Z11build_arrayPPiS0_S0_:
[----:B------:R-:W0:Y:S01]  /*0000*/  LDC R1, c[0x0][0x37c] ;  /* 0x0000df00ff017b82 */ /* 0x000e220000000800 */
[----:B------:R-:W1:Y:S07]  /*0010*/  S2R R3, SR_CTAID.X ;  /* 0x0000000000037919 */ /* 0x000e6e0000002500 */
[----:B------:R-:W2:Y:S01]  /*0020*/  LDC.64 R4, c[0x0][0x390] ;  /* 0x0000e400ff047b82 */ /* 0x000ea20000000a00 */
[----:B------:R-:W3:Y:S01]  /*0030*/  LDCU UR6, c[0x0][0x2fc] ;  /* 0x00005f80ff0677ac */ /* 0x000ee20008000800 */
[----:B0-----:R-:W-:Y:S01]  /*0040*/  IADD3 R1, PT, PT, R1, -0x20, RZ ;  /* 0xffffffe001017810 */ /* 0x001fe20007ffe0ff */
[----:B------:R-:W1:Y:S01]  /*0050*/  S2R R15, SR_TID.X ;  /* 0x00000000000f7919 */ /* 0x000e620000002100 */
[----:B------:R-:W1:Y:S01]  /*0060*/  LDCU UR7, c[0x0][0x360] ;  /* 0x00006c00ff0777ac */ /* 0x000e620008000800 */
[----:B------:R-:W0:Y:S01]  /*0070*/  LDCU.64 UR4, c[0x0][0x358] ;  /* 0x00006b00ff0477ac */ /* 0x000e220008000a00 */
[----:B------:R-:W4:Y:S01]  /*0080*/  S2R R16, SR_TID.Y ;  /* 0x0000000000107919 */ /* 0x000f220000002200 */
[----:B------:R-:W4:Y:S01]  /*0090*/  S2R R14, SR_CTAID.Y ;  /* 0x00000000000e7919 */ /* 0x000f220000002600 */
[----:B------:R-:W-:Y:S01]  /*00a0*/  HFMA2 R13, -RZ, RZ, 0, 1.78813934326171875e-07 ;  /* 0x00000003ff0d7431 */ /* 0x000fe200000001ff */
[----:B------:R-:W-:Y:S01]  /*00b0*/  MOV R0, 0x0 ;  /* 0x0000000000007802 */ /* 0x000fe20000000f00 */
[----:B------:R-:W5:Y:S01]  /*00c0*/  LDCU.64 UR8, c[0x4][0x10] ;  /* 0x01000200ff0877ac */ /* 0x000f620008000a00 */
[----:B-1----:R-:W-:-:S04]  /*00d0*/  IMAD R11, R3, UR7, R15 ;  /* 0x00000007030b7c24 */ /* 0x002fc8000f8e020f */
[----:B--2---:R-:W-:-:S05]  /*00e0*/  IMAD.WIDE R4, R11, 0x8, R4 ;  /* 0x000000080b047825 */ /* 0x004fca00078e0204 */
[----:B0-----:R-:W2:Y:S01]  /*00f0*/  LDG.E.64 R6, desc[UR4][R4.64] ;  /* 0x0000000404067981 */ /* 0x001ea2000c1e1b00 */
[----:B------:R-:W4:Y:S02]  /*0100*/  LDCU UR7, c[0x0][0x364] ;  /* 0x00006c80ff0777ac */ /* 0x000f240008000800 */
[----:B----4-:R-:W-:-:S04]  /*0110*/  IMAD R2, R14, UR7, R16 ;  /* 0x000000070e027c24 */ /* 0x010fc8000f8e0210 */
[----:B--2---:R-:W-:-:S05]  /*0120*/  IMAD.WIDE.U32 R6, R2, 0x4, R6 ;  /* 0x0000000402067825 */ /* 0x004fca00078e0006 */
[----:B------:R0:W-:Y:S04]  /*0130*/  ST.E desc[UR4][R6.64], R13 ;  /* 0x0000000d06007985 */ /* 0x0001e8000c101904 */
[----:B------:R-:W2:Y:S02]  /*0140*/  LDG.E.64 R8, desc[UR4][R4.64] ;  /* 0x0000000404087981 */ /* 0x000ea4000c1e1b00 */
[----:B--2---:R-:W-:-:S05]  /*0150*/  IMAD.WIDE.U32 R8, R2, 0x4, R8 ;  /* 0x0000000402087825 */ /* 0x004fca00078e0008 */
[----:B------:R-:W2:Y:S01]  /*0160*/  LD.E R10, desc[UR4][R8.64] ;  /* 0x00000004080a7980 */ /* 0x000ea2000c101900 */
[----:B------:R-:W1:Y:S01]  /*0170*/  LDCU UR4, c[0x0][0x2f8] ;  /* 0x00005f00ff0477ac */ /* 0x000e620008000800 */
[----:B0-----:R0:W4:Y:S01]  /*0180*/  LDC.64 R12, c[0x4][R0] ;  /* 0x01000000000c7b82 */ /* 0x0011220000000a00 */
[----:B-----5:R-:W-:Y:S01]  /*0190*/  MOV R4, UR8 ;  /* 0x0000000800047c02 */ /* 0x020fe20008000f00 */
[----:B------:R0:W-:Y:S01]  /*01a0*/  STL.64 [R1+0x8], R2 ;  /* 0x0000080201007387 */ /* 0x0001e20000100a00 */
[----:B------:R-:W-:-:S03]  /*01b0*/  MOV R5, UR9 ;  /* 0x0000000900057c02 */ /* 0x000fc60008000f00 */
[----:B------:R0:W-:Y:S04]  /*01c0*/  STL.64 [R1+0x10], R14 ;  /* 0x0000100e01007387 */ /* 0x0001e80000100a00 */
[----:B------:R0:W-:Y:S01]  /*01d0*/  STL [R1+0x18], R16 ;  /* 0x0000181001007387 */ /* 0x0001e20000100800 */
[----:B-1----:R-:W-:-:S04]  /*01e0*/  IADD3 R6, P0, PT, R1, UR4, RZ ;  /* 0x0000000401067c10 */ /* 0x002fc8000ff1e0ff */
[----:B---3--:R-:W-:Y:S01]  /*01f0*/  IADD3.X R7, PT, PT, RZ, UR6, RZ, P0, !PT ;  /* 0x00000006ff077c10 */ /* 0x008fe200087fe4ff */
[----:B--2-4-:R0:W-:Y:S08]  /*0200*/  STL.64 [R1], R10 ;  /* 0x0000000a01007387 */ /* 0x0141f00000100a00 */
[----:B------:R-:W-:-:S07]  /*0210*/  LEPC R20, `(.L_x_0) ;  /* 0x000000001014794e */ /* 0x000fce0000000000 */
[----:B0-----:R-:W-:Y:S05]  /*0220*/  CALL.ABS.NOINC R12 ;  /* 0x000000000c007343 */ /* 0x001fea0003c00000 */
.L_x_0:
[----:B------:R-:W-:Y:S05]  /*0230*/  EXIT ;  /* 0x000000000000794d */ /* 0x000fea0003800000 */
.L_x_1:
[----:B------:R-:W-:-:S00]  /*0240*/  BRA `(.L_x_1) ;  /* 0xfffffffc00fc7947 */ /* 0x000fc0000383ffff */
[----:B------:R-:W-:-:S00]  /*0250*/  NOP ;  /* 0x0000000000007918 */ /* 0x000fc00000000000 */
        /* <DEDUP_REMOVED lines=10> */
.L_x_4:


//--------------------- .text._Z3addPiS_S_        --------------------------
	.section	.text._Z3addPiS_S_,"ax",@progbits
	.align	128
        .global         _Z3addPiS_S_
        .type           _Z3addPiS_S_,@function
        .size           _Z3addPiS_S_,(.L_x_5 - _Z3addPiS_S_)
        .other          _Z3addPiS_S_,@"STO_CUDA_ENTRY STV_DEFAULT"
_Z3addPiS_S_:
.text._Z3addPiS_S_:
[----:B------:R-:W0:Y:S01]  /*0000*/  LDC R1, c[0x0][0x37c] ;  /* 0x0000df00ff017b82 */ /* 0x000e220000000800 */
[----:B------:R-:W1:Y:S07]  /*0010*/  S2R R3, SR_CTAID.X ;  /* 0x0000000000037919 */ /* 0x000e6e0000002500 */
[----:B------:R-:W1:Y:S01]  /*0020*/  LDC.64 R6, c[0x0][0x388] ;  /* 0x0000e200ff067b82 */ /* 0x000e620000000a00 */
[----:B------:R-:W2:Y:S01]  /*0030*/  LDCU.64 UR4, c[0x0][0x358] ;  /* 0x00006b00ff0477ac */ /* 0x000ea20008000a00 */
[----:B0-----:R-:W-:-:S06]  /*0040*/  IADD3 R1, PT, PT, R1, -0x8, RZ ;  /* 0xfffffff801017810 */ /* 0x001fcc0007ffe0ff */
[----:B------:R-:W0:Y:S08]  /*0050*/  LDC.64 R4, c[0x0][0x380] ;  /* 0x0000e000ff047b82 */ /* 0x000e300000000a00 */
[----:B------:R-:W3:Y:S01]  /*0060*/  LDC.64 R8, c[0x0][0x390] ;  /* 0x0000e400ff087b82 */ /* 0x000ee20000000a00 */
[----:B------:R-:W4:Y:S01]  /*0070*/  LDCU UR6, c[0x0][0x2f8] ;  /* 0x00005f00ff0677ac */ /* 0x000f220008000800 */
[----:B------:R-:W5:Y:S01]  /*0080*/  LDCU.64 UR8, c[0x4][0x8] ;  /* 0x01000100ff0877ac */ /* 0x000f620008000a00 */
[----:B-1----:R-:W-:-:S04]  /*0090*/  IMAD.WIDE.U32 R6, R3, 0x4, R6 ;  /* 0x0000000403067825 */ /* 0x002fc800078e0006 */
[C---:B0-----:R-:W-:Y:S02]  /*00a0*/  IMAD.WIDE.U32 R4, R3.reuse, 0x4, R4 ;  /* 0x0000000403047825 */ /* 0x041fe400078e0004 */
[----:B--2---:R4:W2:Y:S04]  /*00b0*/  LDG.E R7, desc[UR4][R6.64] ;  /* 0x0000000406077981 */ /* 0x0048a8000c1e1900 */
[----:B------:R5:W2:Y:S01]  /*00c0*/  LDG.E R2, desc[UR4][R4.64] ;  /* 0x0000000404027981 */ /* 0x000aa2000c1e1900 */
[----:B---3--:R-:W-:Y:S01]  /*00d0*/  IMAD.WIDE.U32 R8, R3, 0x4, R8 ;  /* 0x0000000403087825 */ /* 0x008fe200078e0008 */
[----:B------:R-:W-:-:S04]  /*00e0*/  MOV R0, 0x0 ;  /* 0x0000000000007802 */ /* 0x000fc80000000f00 */
[----:B------:R0:W1:Y:S01]  /*00f0*/  LDC.64 R10, c[0x4][R0] ;  /* 0x01000000000a7b82 */ /* 0x0000620000000a00 */
[----:B----4-:R-:W-:Y:S01]  /*0100*/  IADD3 R6, P0, PT, R1, UR6, RZ ;  /* 0x0000000601067c10 */ /* 0x010fe2000ff1e0ff */
[----:B-----5:R-:W-:Y:S01]  /*0110*/  IMAD.U32 R4, RZ, RZ, UR8 ;  /* 0x00000008ff047e24 */ /* 0x020fe2000f8e00ff */
[----:B------:R-:W-:Y:S02]  /*0120*/  MOV R5, UR9 ;  /* 0x0000000900057c02 */ /* 0x000fe40008000f00 */
[----:B--2---:R-:W-:-:S05]  /*0130*/  IADD3 R2, PT, PT, R2, R7, RZ ;  /* 0x0000000702027210 */ /* 0x004fca0007ffe0ff */
[----:B------:R0:W-:Y:S04]  /*0140*/  STL.64 [R1], R2 ;  /* 0x0000000201007387 */ /* 0x0001e80000100a00 */
[----:B------:R0:W-:Y:S01]  /*0150*/  STG.E desc[UR4][R8.64], R2 ;  /* 0x0000000208007986 */ /* 0x0001e2000c101904 */
[----:B------:R-:W2:Y:S02]  /*0160*/  LDCU UR4, c[0x0][0x2fc] ;  /* 0x00005f80ff0477ac */ /* 0x000ea40008000800 */
[----:B012---:R-:W-:-:S07]  /*0170*/  IMAD.X R7, RZ, RZ, UR4, P0 ;  /* 0x00000004ff077e24 */ /* 0x007fce00080e06ff */
[----:B------:R-:W-:-:S07]  /*0180*/  LEPC R20, `(.L_x_2) ;  /* 0x000000001014794e */ /* 0x000fce0000000000 */
[----:B------:R-:W-:Y:S05]  /*0190*/  CALL.ABS.NOINC R10 ;  /* 0x000000000a007343 */ /* 0x000fea0003c00000 */
.L_x_2:
[----:B------:R-:W-:Y:S05]  /*01a0*/  EXIT ;  /* 0x000000000000794d */ /* 0x000fea0003800000 */
.L_x_3:
        /* <DEDUP_REMOVED lines=13> */
.L_x_5:


//--------------------- .nv.global.init           --------------------------
	.section	.nv.global.init,"aw",@progbits
.nv.global.init:
	.type		$str,@object
	.size		$str,($str$1 - $str)
$str:
        /*0000*/ 	.byte	0x25, 0x64, 0x09, 0x09, 0x62, 0x6c, 0x6f, 0x63, 0x6b, 0x49, 0x64, 0x78, 0x3d, 0x25, 0x64, 0x0a
        /*0010*/ 	.byte	0x00
	.type		$str$1,@object
	.size		$str$1,(.L_1 - $str$1)
$str$1:
        /*0011*/ 	.byte	0x25, 0x64, 0x09, 0x09, 0x69, 0x6e, 0x64, 0x65, 0x78, 0x3a, 0x20, 0x25, 0x32, 0x64, 0x2c, 0x20
        /*0021*/ 	.byte	0x25, 0x32, 0x64, 0x09, 0x09, 0x62, 0x6c, 0x6f, 0x63, 0x6b, 0x3a, 0x20, 0x25, 0x32, 0x64, 0x2c
        /*0031*/ 	.byte	0x20, 0x25, 0x32, 0x64, 0x09, 0x09, 0x74, 0x68, 0x72, 0x65, 0x61, 0x64, 0x3a, 0x20, 0x25, 0x32
        /*0041*/ 	.byte	0x64, 0x2c, 0x20, 0x25, 0x32, 0x64, 0x0a, 0x00
.L_1:


//--------------------- .nv.shared.reserved.0     --------------------------
	.section	.nv.shared.reserved.0,"aw",@nobits
	.weak		__nv_reservedSMEM_offset_0_alias
	.size		__nv_reservedSMEM_offset_0_alias, 0, 64
	.other		__nv_reservedSMEM_offset_0_alias,@"STO_CUDA_RESERVED_SHARED STV_DEFAULT"
__nv_reservedSMEM_offset_0_alias:
	.zero		0
	.zero		64


//--------------------- .nv.constant0._Z11build_arrayPPiS0_S0_ --------------------------
	.section	.nv.constant0._Z11build_arrayPPiS0_S0_,"a",@progbits
	.sectionflags	@""
	.align	4
.nv.constant0._Z11build_arrayPPiS0_S0_:
	.zero		920


//--------------------- .nv.constant0._Z3addPiS_S_ --------------------------
	.section	.nv.constant0._Z3addPiS_S_,"a",@progbits
	.sectionflags	@""
	.align	4
.nv.constant0._Z3addPiS_S_:
	.zero		920


//--------------------- SYMBOLS --------------------------

	.type		.nv.reservedSmem.offset0,@object
	.size		.nv.reservedSmem.offset0,0x4
	.type		vprintf,@function
